//
// Generated by NVIDIA NVVM Compiler
//
// Compiler Build ID: CL-36424714
// Cuda compilation tools, release 13.0, V13.0.88
// Based on NVVM 20.0.0
//

.version 9.0
.target sm_100
.address_size 64

	// .globl	_Z6kernelPiS_S_S_

.visible .entry _Z6kernelPiS_S_S_(
	.param .u64 .ptr .align 1 _Z6kernelPiS_S_S__param_0,
	.param .u64 .ptr .align 1 _Z6kernelPiS_S_S__param_1,
	.param .u64 .ptr .align 1 _Z6kernelPiS_S_S__param_2,
	.param .u64 .ptr .align 1 _Z6kernelPiS_S_S__param_3
)
{
	.reg .pred 	%p<2>;
	.reg .b32 	%r<7>;
	.reg .b64 	%rd<9>;

	ld.param.u64 	%rd1, [_Z6kernelPiS_S_S__param_0];
	ld.param.u64 	%rd2, [_Z6kernelPiS_S_S__param_1];
	ld.param.u64 	%rd3, [_Z6kernelPiS_S_S__param_2];
	ld.param.u64 	%rd4, [_Z6kernelPiS_S_S__param_3];
	mov.u32 	%r1, %tid.x;
	setp.ne.s32 	%p1, %r1, 0;
	@%p1 bra 	$L__BB0_2;
	cvta.to.global.u64 	%rd5, %rd1;
	cvta.to.global.u64 	%rd6, %rd2;
	cvta.to.global.u64 	%rd7, %rd3;
	cvta.to.global.u64 	%rd8, %rd4;
	ld.global.u32 	%r2, [%rd5];
	ld.global.u32 	%r3, [%rd6];
	ld.global.u32 	%r4, [%rd7];
	mul.lo.s32 	%r5, %r3, %r2;
	mul.lo.s32 	%r6, %r5, %r4;
	st.global.u32 	[%rd8], %r6;
$L__BB0_2:
	ret;

}


// ===== COMPILED SASS (sm_100) =====

	.target	sm_100

	.elftype	@"ET_EXEC"


//--------------------- .note.nv.tkinfo           --------------------------
	.section	.note.nv.tkinfo,"",@"SHT_NOTE"
	.sectionflags	@"SHF_NOTE_NV_TKINFO"
	.tkinfo
        /*0018*/ 	.word	0x00000002
        /*0030*/ 	.string	""
        /*0030*/ 	.string	"ptxas"
        /*0030*/ 	.string	"Cuda compilation tools, release 13.0, V13.0.88"
        /*0030*/ 	.string	"Build cuda_13.0.r13.0/compiler.36424714_0"
        /*0030*/ 	.string	"-arch sm_100 -m 64 "



//--------------------- .note.nv.cuinfo           --------------------------
	.section	.note.nv.cuinfo,"",@"SHT_NOTE"
	.sectionflags	@"SHF_NOTE_NV_CUINFO"
        /*0018*/ 	.short	0x0002
        /*001a*/ 	.short	0x0064
        /*001c*/ 	.short	0x0082
	.zero		2


//--------------------- .nv.info                  --------------------------
	.section	.nv.info,"",@"SHT_CUDA_INFO"
	.align	4


	//----- nvinfo : EIATTR_REGCOUNT
	.align		4
        /*0000*/ 	.byte	0x04, 0x2f
        /*0002*/ 	.short	(.L_1 - .L_0)
	.align		4
.L_0:
        /*0004*/ 	.word	index@(_Z6kernelPiS_S_S_)
        /*0008*/ 	.word	0x0000000e


	//----- nvinfo : EIATTR_FRAME_SIZE
	.align		4
.L_1:
        /*000c*/ 	.byte	0x04, 0x11
        /*000e*/ 	.short	(.L_3 - .L_2)
	.align		4
.L_2:
        /*0010*/ 	.word	index@(_Z6kernelPiS_S_S_)
        /*0014*/ 	.word	0x00000000


	//----- nvinfo : EIATTR_MIN_STACK_SIZE
	.align		4
.L_3:
        /*0018*/ 	.byte	0x04, 0x12
        /*001a*/ 	.short	(.L_5 - .L_4)
	.align		4
.L_4:
        /*001c*/ 	.word	index@(_Z6kernelPiS_S_S_)
        /*0020*/ 	.word	0x00000000
.L_5:


//--------------------- .nv.compat                --------------------------
	.section	.nv.compat,"",@"SHT_CUDA_COMPAT_INFO"
	.align	4
        /*0000*/ 	.byte	0x02, 0x09, 0x00, 0x00, 0x02, 0x02, 0x01, 0x00, 0x02, 0x05, 0x05, 0x00, 0x03, 0x07, 0x01, 0x01
        /*0010*/ 	.byte	0x02, 0x03, 0x00, 0x00, 0x02, 0x06, 0x01, 0x00, 0x04, 0x0b, 0x08, 0x00, 0x09, 0x00, 0x00, 0x00
        /*0020*/ 	.byte	0x00, 0x00, 0x00, 0x00


//--------------------- .nv.info._Z6kernelPiS_S_S_ --------------------------
	.section	.nv.info._Z6kernelPiS_S_S_,"",@"SHT_CUDA_INFO"
	.sectionflags	@""
	.align	4


	//----- nvinfo : EIATTR_CUDA_API_VERSION
	.align		4
        /*0000*/ 	.byte	0x04, 0x37
        /*0002*/ 	.short	(.L_7 - .L_6)
.L_6:
        /*0004*/ 	.word	0x00000082


	//----- nvinfo : EIATTR_KPARAM_INFO
	.align		4
.L_7:
        /*0008*/ 	.byte	0x04, 0x17
        /*000a*/ 	.short	(.L_9 - .L_8)
.L_8:
        /*000c*/ 	.word	0x00000000
        /*0010*/ 	.short	0x0003
        /*0012*/ 	.short	0x0018
        /*0014*/ 	.byte	0x00, 0xf5, 0x21, 0x00


	//----- nvinfo : EIATTR_KPARAM_INFO
	.align		4
.L_9:
        /*0018*/ 	.byte	0x04, 0x17
        /*001a*/ 	.short	(.L_11 - .L_10)
.L_10:
        /*001c*/ 	.word	0x00000000
        /*0020*/ 	.short	0x0002
        /*0022*/ 	.short	0x0010
        /*0024*/ 	.byte	0x00, 0xf5, 0x21, 0x00


	//----- nvinfo : EIATTR_KPARAM_INFO
	.align		4
.L_11:
        /*0028*/ 	.byte	0x04, 0x17
        /*002a*/ 	.short	(.L_13 - .L_12)
.L_12:
        /*002c*/ 	.word	0x00000000
        /*0030*/ 	.short	0x0001
        /*0032*/ 	.short	0x0008
        /*0034*/ 	.byte	0x00, 0xf5, 0x21, 0x00


	//----- nvinfo : EIATTR_KPARAM_INFO
	.align		4
.L_13:
        /*0038*/ 	.byte	0x04, 0x17
        /*003a*/ 	.short	(.L_15 - .L_14)
.L_14:
        /*003c*/ 	.word	0x00000000
        /*0040*/ 	.short	0x0000
        /*0042*/ 	.short	0x0000
        /*0044*/ 	.byte	0x00, 0xf5, 0x21, 0x00


	//----- nvinfo : EIATTR_SPARSE_MMA_MASK
	.align		4
.L_15:
        /*0048*/ 	.byte	0x03, 0x50
        /*004a*/ 	.short	0x0000


	//----- nvinfo : EIATTR_MAXREG_COUNT
	.align		4
        /*004c*/ 	.byte	0x03, 0x1b
        /*004e*/ 	.short	0x00ff


	//----- nvinfo : EIATTR_MERCURY_ISA_VERSION
	.align		4
        /*0050*/ 	.byte	0x03, 0x5f
        /*0052*/ 	.short	0x0101


	//----- nvinfo : EIATTR_VRC_CTA_INIT_COUNT
	.align		4
        /*0054*/ 	.byte	0x02, 0x4a
	.zero		1
	.zero		1


	//----- nvinfo : EIATTR_EXIT_INSTR_OFFSETS
	.align		4
        /*0058*/ 	.byte	0x04, 0x1c
        /*005a*/ 	.short	(.L_17 - .L_16)


	//   ....[0]....
.L_16:
        /*005c*/ 	.word	0x00000030


	//   ....[1]....
        /*0060*/ 	.word	0x000000f0


	//----- nvinfo : EIATTR_CBANK_PARAM_SIZE
	.align		4
.L_17:
        /*0064*/ 	.byte	0x03, 0x19
        /*0066*/ 	.short	0x0020


	//----- nvinfo : EIATTR_PARAM_CBANK
	.align		4
        /*0068*/ 	.byte	0x04, 0x0a
        /*006a*/ 	.short	(.L_19 - .L_18)
	.align		4
.L_18:
        /*006c*/ 	.word	index@(.nv.constant0._Z6kernelPiS_S_S_)
        /*0070*/ 	.short	0x0380
        /*0072*/ 	.short	0x0020


	//----- nvinfo : EIATTR_SW_WAR
	.align		4
.L_19:
        /*0074*/ 	.byte	0x04, 0x36
        /*0076*/ 	.short	(.L_21 - .L_20)
.L_20:
        /*0078*/ 	.word	0x00000008
.L_21:


//--------------------- .nv.callgraph             --------------------------
	.section	.nv.callgraph,"",@"SHT_CUDA_CALLGRAPH"
	.align	4
	.sectionentsize	8
	.align		4
        /*0000*/ 	.word	0x00000000
	.align		4
        /*0004*/ 	.word	0xffffffff
	.align		4
        /*0008*/ 	.word	0x00000000
	.align		4
        /*000c*/ 	.word	0xfffffffe
	.align		4
        /*0010*/ 	.word	0x00000000
	.align		4
        /*0014*/ 	.word	0xfffffffd
	.align		4
        /*0018*/ 	.word	0x00000000
	.align		4
        /*001c*/ 	.word	0xfffffffc


//--------------------- .text._Z6kernelPiS_S_S_   --------------------------
	.section	.text._Z6kernelPiS_S_S_,"ax",@progbits
	.align	128
        .global         _Z6kernelPiS_S_S_
        .type           _Z6kernelPiS_S_S_,@function
        .size           _Z6kernelPiS_S_S_,(.L_x_1 - _Z6kernelPiS_S_S_)
        .other          _Z6kernelPiS_S_S_,@"STO_CUDA_ENTRY STV_DEFAULT"
_Z6kernelPiS_S_S_:
.text._Z6kernelPiS_S_S_:
[----:B------:R-:W-:Y:S01]  /*0000*/  LDC R1, c[0x0][0x37c] ;  /* 0x0000df00ff017b82 */ /* 0x000fe20000000800 */
[----:B------:R-:W0:Y:S02]  /*0010*/  S2R R0, SR_TID.X ;  /* 0x0000000000007919 */ /* 0x000e240000002100 */
[----:B0-----:R-:W-:-:S13]  /*0020*/  ISETP.NE.AND P0, PT, R0, RZ, PT ;  /* 0x000000ff0000720c */ /* 0x001fda0003f05270 */
[----:B------:R-:W-:Y:S05]  /*0030*/  @P0 EXIT ;  /* 0x000000000000094d */ /* 0x000fea0003800000 */
[----:B------:R-:W0:Y:S01]  /*0040*/  LDC.64 R2, c[0x0][0x380] ;  /* 0x0000e000ff027b82 */ /* 0x000e220000000a00 */
[----:B------:R-:W0:Y:S07]  /*0050*/  LDCU.64 UR4, c[0x0][0x358] ;  /* 0x00006b00ff0477ac */ /* 0x000e2e0008000a00 */
[----:B------:R-:W1:Y:S08]  /*0060*/  LDC.64 R4, c[0x0][0x388] ;  /* 0x0000e200ff047b82 */ /* 0x000e700000000a00 */
[----:B------:R-:W2:Y:S01]  /*0070*/  LDC.64 R6, c[0x0][0x390] ;  /* 0x0000e400ff067b82 */ /* 0x000ea20000000a00 */
[----:B0-----:R-:W3:Y:S04]  /*0080*/  LDG.E R2, desc[UR4][R2.64] ;  /* 0x0000000402027981 */ /* 0x001ee8000c1e1900 */
[----:B-1----:R-:W3:Y:S04]  /*0090*/  LDG.E R5, desc[UR4][R4.64] ;  /* 0x0000000404057981 */ /* 0x002ee8000c1e1900 */
[----:B--2---:R-:W2:Y:S01]  /*00a0*/  LDG.E R6, desc[UR4][R6.64] ;  /* 0x0000000406067981 */ /* 0x004ea2000c1e1900 */
[----:B------:R-:W0:Y:S01]  /*00b0*/  LDC.64 R8, c[0x0][0x398] ;  /* 0x0000e600ff087b82 */ /* 0x000e220000000a00 */
[----:B---3--:R-:W-:-:S04]  /*00c0*/  IMAD R11, R2, R5, RZ ;  /* 0x00000005020b7224 */ /* 0x008fc800078e02ff */
[----:B--2---:R-:W-:-:S05]  /*00d0*/  IMAD R11, R6, R11, RZ ;  /* 0x0000000b060b7224 */ /* 0x004fca00078e02ff */
[----:B0-----:R-:W-:Y:S01]  /*00e0*/  STG.E desc[UR4][R8.64], R11 ;  /* 0x0000000b08007986 */ /* 0x001fe2000c101904 */
[----:B------:R-:W-:Y:S05]  /*00f0*/  EXIT ;  /* 0x000000000000794d */ /* 0x000fea0003800000 */
.L_x_0:
[----:B------:R-:W-:-:S00]  /*0100*/  BRA `(.L_x_0) ;  /* 0xfffffffc00fc7947 */ /* 0x000fc0000383ffff */
[----:B------:R-:W-:-:S00]  /*0110*/  NOP ;  /* 0x0000000000007918 */ /* 0x000fc00000000000 */
        /* <DEDUP_REMOVED lines=14> */
.L_x_1:


//--------------------- .nv.shared.reserved.0     --------------------------
	.section	.nv.shared.reserved.0,"aw",@nobits
	.weak		__nv_reservedSMEM_offset_0_alias
	.size		__nv_reservedSMEM_offset_0_alias, 0, 64
	.other		__nv_reservedSMEM_offset_0_alias,@"STO_CUDA_RESERVED_SHARED STV_DEFAULT"
__nv_reservedSMEM_offset_0_alias:
	.zero		0
	.zero		64


//--------------------- .nv.constant0._Z6kernelPiS_S_S_ --------------------------
	.section	.nv.constant0._Z6kernelPiS_S_S_,"a",@progbits
	.sectionflags	@""
	.align	4
.nv.constant0._Z6kernelPiS_S_S_:
	.zero		928


//--------------------- SYMBOLS --------------------------

	.type		.nv.reservedSmem.offset0,@object
	.size		.nv.reservedSmem.offset0,0x4
